	.headerflags	@"EF_CUDA_TEXMODE_UNIFIED EF_CUDA_64BIT_ADDRESS EF_CUDA_ACCELERATORS EF_CUDA_SM90 EF_CUDA_VIRTUAL_SM(EF_CUDA_SM90)"
	.elftype	@"ET_EXEC"


//--------------------- .nv.info                  --------------------------
	.section	.nv.info,"",@"SHT_CUDA_INFO"
	.align	4


	//----- nvinfo : EIATTR_REGCOUNT
	.align		4
        /*0000*/ 	.byte	0x04, 0x2f
        /*0002*/ 	.short	(.L_1 - .L_0)
	.align		4
.L_0:
        /*0004*/ 	.word	index@(triton_poi_fused_max_pool2d_with_indices_109)
        /*0008*/ 	.word	0x00000017


	//----- nvinfo : EIATTR_MIN_STACK_SIZE
	.align		4
.L_1:
        /*000c*/ 	.byte	0x04, 0x12
        /*000e*/ 	.short	(.L_3 - .L_2)
	.align		4
.L_2:
        /*0010*/ 	.word	index@(triton_poi_fused_max_pool2d_with_indices_109)
        /*0014*/ 	.word	0x00000000


	//----- nvinfo : EIATTR_FRAME_SIZE
	.align		4
.L_3:
        /*0018*/ 	.byte	0x04, 0x11
        /*001a*/ 	.short	(.L_5 - .L_4)
	.align		4
.L_4:
        /*001c*/ 	.word	index@(triton_poi_fused_max_pool2d_with_indices_109)
        /*0020*/ 	.word	0x00000000


	//----- nvinfo : EIATTR_MIN_STACK_SIZE
	.align		4
.L_5:
        /*0024*/ 	.byte	0x04, 0x12
        /*0026*/ 	.short	(.L_7 - .L_6)
	.align		4
.L_6:
        /*0028*/ 	.word	index@(triton_poi_fused_max_pool2d_with_indices_109)
        /*002c*/ 	.word	0x00000000
.L_7:


//--------------------- .nv.info.triton_poi_fused_max_pool2d_with_indices_109 --------------------------
	.section	.nv.info.triton_poi_fused_max_pool2d_with_indices_109,"",@"SHT_CUDA_INFO"
	.sectionflags	@""
	.align	4


	//----- nvinfo : EIATTR_CUDA_API_VERSION
	.align		4
        /*0000*/ 	.byte	0x04, 0x37
        /*0002*/ 	.short	(.L_9 - .L_8)
.L_8:
        /*0004*/ 	.word	0x0000007c


	//----- nvinfo : EIATTR_KPARAM_INFO
	.align		4
.L_9:
        /*0008*/ 	.byte	0x04, 0x17
        /*000a*/ 	.short	(.L_11 - .L_10)
.L_10:
        /*000c*/ 	.word	0x00000000
        /*0010*/ 	.short	0x0003
        /*0012*/ 	.short	0x0018
        /*0014*/ 	.byte	0x00, 0xf0, 0x11, 0x00


	//----- nvinfo : EIATTR_KPARAM_INFO
	.align		4
.L_11:
        /*0018*/ 	.byte	0x04, 0x17
        /*001a*/ 	.short	(.L_13 - .L_12)
.L_12:
        /*001c*/ 	.word	0x00000000
        /*0020*/ 	.short	0x0002
        /*0022*/ 	.short	0x0010
        /*0024*/ 	.byte	0x00, 0xf4, 0x21, 0x00


	//----- nvinfo : EIATTR_KPARAM_INFO
	.align		4
.L_13:
        /*0028*/ 	.byte	0x04, 0x17
        /*002a*/ 	.short	(.L_15 - .L_14)
.L_14:
        /*002c*/ 	.word	0x00000000
        /*0030*/ 	.short	0x0001
        /*0032*/ 	.short	0x0008
        /*0034*/ 	.byte	0x00, 0xf4, 0x21, 0x00


	//----- nvinfo : EIATTR_KPARAM_INFO
	.align		4
.L_15:
        /*0038*/ 	.byte	0x04, 0x17
        /*003a*/ 	.short	(.L_17 - .L_16)
.L_16:
        /*003c*/ 	.word	0x00000000
        /*0040*/ 	.short	0x0000
        /*0042*/ 	.short	0x0000
        /*0044*/ 	.byte	0x00, 0xf4, 0x21, 0x00


	//----- nvinfo : EIATTR_SPARSE_MMA_MASK
	.align		4
.L_17:
        /*0048*/ 	.byte	0x03, 0x50
        /*004a*/ 	.short	0x0000


	//----- nvinfo : EIATTR_MAXREG_COUNT
	.align		4
        /*004c*/ 	.byte	0x03, 0x1b
        /*004e*/ 	.short	0x00ff


	//----- nvinfo : EIATTR_EXIT_INSTR_OFFSETS
	.align		4
        /*0050*/ 	.byte	0x04, 0x1c
        /*0052*/ 	.short	(.L_19 - .L_18)


	//   ....[0]....
.L_18:
        /*0054*/ 	.word	0x000004e0


	//   ....[1]....
        /*0058*/ 	.word	0x00000500


	//----- nvinfo : EIATTR_REQNTID
	.align		4
.L_19:
        /*005c*/ 	.byte	0x04, 0x10
        /*005e*/ 	.short	(.L_21 - .L_20)
.L_20:
        /*0060*/ 	.word	0x00000080
        /*0064*/ 	.word	0x00000001
        /*0068*/ 	.word	0x00000001


	//----- nvinfo : EIATTR_CBANK_PARAM_SIZE
	.align		4
.L_21:
        /*006c*/ 	.byte	0x03, 0x19
        /*006e*/ 	.short	0x001c


	//----- nvinfo : EIATTR_PARAM_CBANK
	.align		4
        /*0070*/ 	.byte	0x04, 0x0a
        /*0072*/ 	.short	(.L_23 - .L_22)
	.align		4
.L_22:
        /*0074*/ 	.word	index@(.nv.constant0.triton_poi_fused_max_pool2d_with_indices_109)
        /*0078*/ 	.short	0x0210
        /*007a*/ 	.short	0x001c


	//----- nvinfo : EIATTR_SW_WAR
	.align		4
.L_23:
        /*007c*/ 	.byte	0x04, 0x36
        /*007e*/ 	.short	(.L_25 - .L_24)
.L_24:
        /*0080*/ 	.word	0x00000008
.L_25:


//--------------------- .nv.callgraph             --------------------------
	.section	.nv.callgraph,"",@"SHT_CUDA_CALLGRAPH"
	.align	4
	.sectionentsize	8
	.align		4
        /*0000*/ 	.word	0x00000000
	.align		4
        /*0004*/ 	.word	0xffffffff
	.align		4
        /*0008*/ 	.word	0x00000000
	.align		4
        /*000c*/ 	.word	0xfffffffe
	.align		4
        /*0010*/ 	.word	0x00000000
	.align		4
        /*0014*/ 	.word	0xfffffffd
	.align		4
        /*0018*/ 	.word	0x00000000
	.align		4
        /*001c*/ 	.word	0xfffffffc


//--------------------- .text.triton_poi_fused_max_pool2d_with_indices_109 --------------------------
	.section	.text.triton_poi_fused_max_pool2d_with_indices_109,"ax",@progbits
	.align	128
        .global         triton_poi_fused_max_pool2d_with_indices_109
        .type           triton_poi_fused_max_pool2d_with_indices_109,@function
        .size           triton_poi_fused_max_pool2d_with_indices_109,(.L_x_1 - triton_poi_fused_max_pool2d_with_indices_109)
        .other          triton_poi_fused_max_pool2d_with_indices_109,@"STO_CUDA_ENTRY STV_DEFAULT"
triton_poi_fused_max_pool2d_with_indices_109:
.text.triton_poi_fused_max_pool2d_with_indices_109:
[----:B------:R-:W0:Y:S02]  /*0000*/  LDC R1, c[0x0][0x28] ;  /* 0x00000a00ff017b82 */ /* 0x000e240000000800 */
[----:B------:R-:W1:Y:S01]  /*0010*/  S2R R0, SR_TID.X ;  /* 0x0000000000007919 */ /* 0x000e620000002100 */
[----:B------:R-:W-:Y:S01]  /*0020*/  ULDC.64 UR4, c[0x0][0x208] ;  /* 0x0000820000047ab9 */ /* 0x000fe20000000a00 */
[----:B------:R-:W2:Y:S01]  /*0030*/  S2R R3, SR_CTAID.X ;  /* 0x0000000000037919 */ /* 0x000ea20000002500 */
[----:B------:R-:W-:Y:S01]  /*0040*/  CS2R R18, SRZ ;  /* 0x0000000000127805 */ /* 0x000fe2000001ff00 */
[----:B------:R-:W-:Y:S01]  /*0050*/  IMAD.MOV.U32 R20, RZ, RZ, RZ ;  /* 0x000000ffff147224 */ /* 0x000fe200078e00ff */
[----:B------:R-:W-:Y:S01]  /*0060*/  ULDC.64 UR6, c[0x0][0x220] ;  /* 0x0000880000067ab9 */ /* 0x000fe20000000a00 */
[----:B-1----:R-:W-:Y:S01]  /*0070*/  IMAD.SHL.U32 R0, R0, 0x2, RZ ;  /* 0x0000000200007824 */ /* 0x002fe200078e00ff */
[----:B--2---:R-:W-:-:S04]  /*0080*/  SHF.R.S32.HI R7, RZ, 0x17, R3 ;  /* 0x00000017ff077819 */ /* 0x004fc80000011403 */
[----:B------:R-:W-:Y:S02]  /*0090*/  LOP3.LUT R0, R0, 0xfe, RZ, 0xc0, !PT ;  /* 0x000000fe00007812 */ /* 0x000fe400078ec0ff */
[----:B------:R-:W-:-:S03]  /*00a0*/  SGXT R7, R7, 0x1 ;  /* 0x000000010707781a */ /* 0x000fc60000000200 */
[----:B------:R-:W-:Y:S02]  /*00b0*/  IMAD R0, R3, 0x100, R0 ;  /* 0x0000010003007824 */ /* 0x000fe400078e0200 */
[----:B------:R-:W1:Y:S02]  /*00c0*/  LDC.64 R2, c[0x0][0x210] ;  /* 0x00008400ff027b82 */ /* 0x000e640000000a00 */
[C---:B------:R-:W-:Y:S01]  /*00d0*/  VIADD R4, R0.reuse, 0x1 ;  /* 0x0000000100047836 */ /* 0x040fe20000000000 */
[----:B------:R-:W-:Y:S02]  /*00e0*/  SHF.R.S32.HI R5, RZ, 0x1f, R0 ;  /* 0x0000001fff057819 */ /* 0x000fe40000011400 */
[----:B------:R-:W-:Y:S02]  /*00f0*/  ISETP.GE.AND P0, PT, R0, 0x400, PT ;  /* 0x000004000000780c */ /* 0x000fe40003f06270 */
[----:B------:R-:W-:Y:S02]  /*0100*/  LEA.HI R5, R5, R0, RZ, 0x2 ;  /* 0x0000000005057211 */ /* 0x000fe400078f10ff */
[----:B------:R-:W-:-:S03]  /*0110*/  LEA.HI R7, R7, R4, RZ, 0x2 ;  /* 0x0000000407077211 */ /* 0x000fc600078f10ff */
[----:B------:R-:W-:Y:S01]  /*0120*/  IMAD.SHL.U32 R6, R5, 0x4, RZ ;  /* 0x0000000405067824 */ /* 0x000fe200078e00ff */
[----:B------:R-:W-:Y:S02]  /*0130*/  LOP3.LUT R7, R7, 0x7ffffffc, RZ, 0xc0, !PT ;  /* 0x7ffffffc07077812 */ /* 0x000fe400078ec0ff */
[----:B------:R-:W-:Y:S02]  /*0140*/  LOP3.LUT R5, R5, 0x7ffffffc, RZ, 0xc0, !PT ;  /* 0x7ffffffc05057812 */ /* 0x000fe400078ec0ff */
[----:B------:R-:W-:Y:S01]  /*0150*/  LOP3.LUT R9, R6, 0xfffffff0, RZ, 0xc0, !PT ;  /* 0xfffffff006097812 */ /* 0x000fe200078ec0ff */
[----:B------:R-:W-:Y:S02]  /*0160*/  IMAD.IADD R7, R4, 0x1, -R7 ;  /* 0x0000000104077824 */ /* 0x000fe400078e0a07 */
[----:B------:R-:W-:Y:S02]  /*0170*/  IMAD.IADD R8, R0, 0x1, -R5 ;  /* 0x0000000100087824 */ /* 0x000fe400078e0a05 */
[--C-:B------:R-:W-:Y:S01]  /*0180*/  IMAD R17, R7, 0x2, R9.reuse ;  /* 0x0000000207117824 */ /* 0x100fe200078e0209 */
[----:B------:R-:W-:Y:S01]  /*0190*/  CS2R R6, SRZ ;  /* 0x0000000000067805 */ /* 0x000fe2000001ff00 */
[----:B------:R-:W-:-:S02]  /*01a0*/  IMAD R9, R8, 0x2, R9 ;  /* 0x0000000208097824 */ /* 0x000fc400078e0209 */
[----:B-1----:R-:W-:-:S04]  /*01b0*/  IMAD.WIDE R4, R17, 0x4, R2 ;  /* 0x0000000411047825 */ /* 0x002fc800078e0202 */
[----:B------:R-:W-:Y:S01]  /*01c0*/  VIADD R15, R17, 0x8 ;  /* 0x00000008110f7836 */ /* 0x000fe20000000000 */
[----:B------:R-:W2:Y:S01]  /*01d0*/  @!P0 LDG.E.EL R6, desc[UR4][R4.64] ;  /* 0x0000000404068981 */ /* 0x000ea2000c2e1900 */
[----:B------:R-:W-:-:S03]  /*01e0*/  IMAD.WIDE R10, R9, 0x4, R2 ;  /* 0x00000004090a7825 */ /* 0x000fc600078e0202 */
[----:B------:R1:W2:Y:S01]  /*01f0*/  @!P0 LDG.E.EL R7, desc[UR4][R4.64+0x4] ;  /* 0x0000040404078981 */ /* 0x0002a2000c2e1900 */
[----:B------:R-:W-:Y:S02]  /*0200*/  IMAD.MOV.U32 R8, RZ, RZ, RZ ;  /* 0x000000ffff087224 */ /* 0x000fe400078e00ff */
[--C-:B------:R-:W-:Y:S01]  /*0210*/  IMAD.WIDE R14, R15, 0x4, R2.reuse ;  /* 0x000000040f0e7825 */ /* 0x100fe200078e0202 */
[----:B------:R-:W3:Y:S03]  /*0220*/  @!P0 LDG.E.EL R18, desc[UR4][R10.64] ;  /* 0x000000040a128981 */ /* 0x000ee6000c2e1900 */
[----:B------:R-:W-:Y:S01]  /*0230*/  VIADD R13, R9, 0x8 ;  /* 0x00000008090d7836 */ /* 0x000fe20000000000 */
[----:B------:R-:W3:Y:S03]  /*0240*/  @!P0 LDG.E.EL R20, desc[UR4][R10.64+0x4] ;  /* 0x000004040a148981 */ /* 0x000ee6000c2e1900 */
[----:B------:R-:W-:Y:S01]  /*0250*/  IMAD.WIDE R12, R13, 0x4, R2 ;  /* 0x000000040d0c7825 */ /* 0x000fe200078e0202 */
[----:B------:R-:W4:Y:S03]  /*0260*/  @!P0 LDG.E.EL R8, desc[UR4][R14.64] ;  /* 0x000000040e088981 */ /* 0x000f26000c2e1900 */
[----:B------:R-:W-:Y:S01]  /*0270*/  VIADD R9, R9, 0x9 ;  /* 0x0000000909097836 */ /* 0x000fe20000000000 */
[----:B------:R-:W5:Y:S01]  /*0280*/  @!P0 LDG.E.EL R19, desc[UR4][R12.64] ;  /* 0x000000040c138981 */ /* 0x000f62000c2e1900 */
[----:B-1----:R-:W-:-:S02]  /*0290*/  IMAD.MOV.U32 R4, RZ, RZ, RZ ;  /* 0x000000ffff047224 */ /* 0x002fc400078e00ff */
[----:B------:R-:W-:Y:S02]  /*02a0*/  VIADD R5, R17, 0x9 ;  /* 0x0000000911057836 */ /* 0x000fe40000000000 */
[----:B------:R-:W-:-:S04]  /*02b0*/  IMAD.WIDE R16, R9, 0x4, R2 ;  /* 0x0000000409107825 */ /* 0x000fc800078e0202 */
[----:B------:R-:W-:Y:S01]  /*02c0*/  IMAD.WIDE R2, R5, 0x4, R2 ;  /* 0x0000000405027825 */ /* 0x000fe200078e0202 */
[----:B------:R-:W5:Y:S03]  /*02d0*/  @!P0 LDG.E.EL R4, desc[UR4][R16.64] ;  /* 0x0000000410048981 */ /* 0x000f66000c2e1900 */
[----:B------:R-:W-:-:S06]  /*02e0*/  IMAD.MOV.U32 R5, RZ, RZ, RZ ;  /* 0x000000ffff057224 */ /* 0x000fcc00078e00ff */
[----:B------:R1:W5:Y:S02]  /*02f0*/  @!P0 LDG.E.EL R5, desc[UR4][R2.64] ;  /* 0x0000000402058981 */ /* 0x000364000c2e1900 */
[----:B-1----:R-:W1:Y:S02]  /*0300*/  LDC.64 R2, c[0x0][0x218] ;  /* 0x00008600ff027b82 */ /* 0x002e640000000a00 */
[----:B-1----:R-:W-:Y:S01]  /*0310*/  IMAD.WIDE R2, R0, 0x4, R2 ;  /* 0x0000000400027825 */ /* 0x002fe200078e0202 */
[C---:B--2---:R-:W-:Y:S02]  /*0320*/  FSETP.GT.AND P4, PT, R7.reuse, R6, PT ;  /* 0x000000060700720b */ /* 0x044fe40003f84000 */
[----:B------:R-:W-:Y:S02]  /*0330*/  FSETP.NAN.AND P2, PT, R7, R7, PT ;  /* 0x000000070700720b */ /* 0x000fe40003f48000 */
[----:B---3--:R-:W-:Y:S02]  /*0340*/  FSETP.GT.AND P5, PT, R20, R18, PT ;  /* 0x000000121400720b */ /* 0x008fe40003fa4000 */
[----:B----4-:R-:W-:-:S07]  /*0350*/  FSETP.NAN.AND P1, PT, R8, R8, PT ;  /* 0x000000080800720b */ /* 0x010fce0003f28000 */
[----:B------:R-:W-:Y:S02]  /*0360*/  @!P4 SEL R7, R7, R6, P2 ;  /* 0x000000060707c207 */ /* 0x000fe40001000000 */
[----:B-----5:R-:W-:Y:S02]  /*0370*/  FSETP.NAN.AND P6, PT, R19, R19, PT ;  /* 0x000000131300720b */ /* 0x020fe40003fc8000 */
[C---:B------:R-:W-:Y:S02]  /*0380*/  FSETP.NAN.AND P2, PT, R20.reuse, R20, PT ;  /* 0x000000141400720b */ /* 0x040fe40003f48000 */
[----:B------:R-:W-:Y:S02]  /*0390*/  FSETP.GEU.AND P3, PT, R7, R8, PT ;  /* 0x000000080700720b */ /* 0x000fe40003f6e000 */
[----:B------:R-:W-:Y:S02]  /*03a0*/  @!P5 SEL R20, R20, R18, P2 ;  /* 0x000000121414d207 */ /* 0x000fe40001000000 */
[----:B------:R-:W-:-:S02]  /*03b0*/  @!P1 SEL R8, R8, R7, !P3 ;  /* 0x0000000708089207 */ /* 0x000fc40005800000 */
[----:B------:R-:W-:Y:S02]  /*03c0*/  FSETP.NAN.AND P1, PT, R4, R4, PT ;  /* 0x000000040400720b */ /* 0x000fe40003f28000 */
[----:B------:R-:W-:-:S04]  /*03d0*/  FSETP.GEU.AND P2, PT, R20, R19, PT ;  /* 0x000000131400720b */ /* 0x000fc80003f4e000 */
[----:B------:R-:W-:Y:S02]  /*03e0*/  @!P6 SEL R19, R19, R20, !P2 ;  /* 0x000000141313e207 */ /* 0x000fe40005000000 */
[----:B------:R-:W-:Y:S02]  /*03f0*/  FSETP.NAN.AND P6, PT, R5, R5, PT ;  /* 0x000000050500720b */ /* 0x000fe40003fc8000 */
[----:B------:R-:W-:Y:S02]  /*0400*/  SEL R6, RZ, 0x1, !P5 ;  /* 0x00000001ff067807 */ /* 0x000fe40006800000 */
[----:B------:R-:W-:Y:S02]  /*0410*/  FSETP.GEU.AND P5, PT, R19, R4, PT ;  /* 0x000000041300720b */ /* 0x000fe40003fae000 */
[----:B------:R-:W-:Y:S02]  /*0420*/  SEL R7, RZ, 0x1, !P4 ;  /* 0x00000001ff077807 */ /* 0x000fe40006000000 */
[----:B------:R-:W-:-:S02]  /*0430*/  @!P1 SEL R4, R4, R19, !P5 ;  /* 0x0000001304049207 */ /* 0x000fc40006800000 */
[----:B------:R-:W-:Y:S02]  /*0440*/  FSETP.GEU.AND P1, PT, R8, R5, PT ;  /* 0x000000050800720b */ /* 0x000fe40003f2e000 */
[----:B------:R-:W-:Y:S02]  /*0450*/  SEL R9, R6, 0x2, P2 ;  /* 0x0000000206097807 */ /* 0x000fe40001000000 */
[----:B------:R-:W-:Y:S02]  /*0460*/  SEL R7, R7, 0x2, P3 ;  /* 0x0000000207077807 */ /* 0x000fe40001800000 */
[----:B------:R-:W-:Y:S02]  /*0470*/  @!P6 SEL R5, R5, R8, !P1 ;  /* 0x000000080505e207 */ /* 0x000fe40004800000 */
[----:B------:R-:W-:Y:S02]  /*0480*/  IADD3 R6, P2, R0, UR6, RZ ;  /* 0x0000000600067c10 */ /* 0x000fe4000ff5e0ff */
[----:B------:R-:W-:-:S02]  /*0490*/  SEL R9, R9, 0x3, P5 ;  /* 0x0000000309097807 */ /* 0x000fc40002800000 */
[----:B------:R-:W-:Y:S01]  /*04a0*/  SEL R8, R7, 0x3, P1 ;  /* 0x0000000307087807 */ /* 0x000fe20000800000 */
[----:B------:R1:W-:Y:S01]  /*04b0*/  @!P0 STG.E.64 desc[UR4][R2.64], R4 ;  /* 0x0000000402008986 */ /* 0x0003e2000c101b04 */
[----:B------:R-:W-:-:S03]  /*04c0*/  LEA.HI.X.SX32 R7, R0, UR7, 0x1, P2 ;  /* 0x0000000700077c11 */ /* 0x000fc600090f0eff */
[----:B------:R-:W-:Y:S01]  /*04d0*/  IMAD R9, R8, 0x100, R9 ;  /* 0x0000010008097824 */ /* 0x000fe200078e0209 */
[----:B------:R-:W-:Y:S06]  /*04e0*/  @P0 EXIT ;  /* 0x000000000000094d */ /* 0x000fec0003800000 */
[----:B------:R-:W-:Y:S01]  /*04f0*/  STG.E.U16 desc[UR4][R6.64], R9 ;  /* 0x0000000906007986 */ /* 0x000fe2000c101504 */
[----:B------:R-:W-:Y:S05]  /*0500*/  EXIT ;  /* 0x000000000000794d */ /* 0x000fea0003800000 */
.L_x_0:
[----:B------:R-:W-:-:S00]  /*0510*/  BRA `(.L_x_0) ;  /* 0xfffffffc00fc7947 */ /* 0x000fc0000383ffff */
[----:B------:R-:W-:-:S00]  /*0520*/  NOP ;  /* 0x0000000000007918 */ /* 0x000fc00000000000 */
        /* <DEDUP_REMOVED lines=13> */
.L_x_1:


//--------------------- .nv.constant0.triton_poi_fused_max_pool2d_with_indices_109 --------------------------
	.section	.nv.constant0.triton_poi_fused_max_pool2d_with_indices_109,"a",@progbits
	.sectionflags	@""
	.align	4
.nv.constant0.triton_poi_fused_max_pool2d_with_indices_109:
	.zero		556
